//
// Generated by NVIDIA NVVM Compiler
//
// Compiler Build ID: CL-36424714
// Cuda compilation tools, release 13.0, V13.0.88
// Based on NVVM 20.0.0
//

.version 9.0
.target sm_100
.address_size 64

	// .globl	_Z11testKernel1v
.extern .func  (.param .b32 func_retval0) vprintf
(
	.param .b64 vprintf_param_0,
	.param .b64 vprintf_param_1
)
;
// _ZZ11testKernel1vE12temp_storage has been demoted
.global .align 1 .b8 _ZN34_INTERNAL_ccd2916a_4_k_cu_e6c9fe254cuda3std3__45__cpo5beginE[1];
.global .align 1 .b8 _ZN34_INTERNAL_ccd2916a_4_k_cu_e6c9fe254cuda3std3__45__cpo3endE[1];
.global .align 1 .b8 _ZN34_INTERNAL_ccd2916a_4_k_cu_e6c9fe254cuda3std3__45__cpo6cbeginE[1];
.global .align 1 .b8 _ZN34_INTERNAL_ccd2916a_4_k_cu_e6c9fe254cuda3std3__45__cpo4cendE[1];
.global .align 1 .b8 _ZN34_INTERNAL_ccd2916a_4_k_cu_e6c9fe254cuda3std3__45__cpo6rbeginE[1];
.global .align 1 .b8 _ZN34_INTERNAL_ccd2916a_4_k_cu_e6c9fe254cuda3std3__45__cpo4rendE[1];
.global .align 1 .b8 _ZN34_INTERNAL_ccd2916a_4_k_cu_e6c9fe254cuda3std3__45__cpo7crbeginE[1];
.global .align 1 .b8 _ZN34_INTERNAL_ccd2916a_4_k_cu_e6c9fe254cuda3std3__45__cpo5crendE[1];
.global .align 1 .b8 _ZN34_INTERNAL_ccd2916a_4_k_cu_e6c9fe254cuda3std3__436_GLOBAL__N__ccd2916a_4_k_cu_e6c9fe256ignoreE[1];
.global .align 1 .b8 _ZN34_INTERNAL_ccd2916a_4_k_cu_e6c9fe254cuda3std3__419piecewise_constructE[1];
.global .align 1 .b8 _ZN34_INTERNAL_ccd2916a_4_k_cu_e6c9fe254cuda3std3__48in_placeE[1];
.global .align 1 .b8 _ZN34_INTERNAL_ccd2916a_4_k_cu_e6c9fe254cuda3std3__420unreachable_sentinelE[1];
.global .align 1 .b8 _ZN34_INTERNAL_ccd2916a_4_k_cu_e6c9fe254cuda3std3__47nulloptE[1];
.global .align 1 .b8 _ZN34_INTERNAL_ccd2916a_4_k_cu_e6c9fe254cuda3std3__48unexpectE[1];
.global .align 1 .b8 _ZN34_INTERNAL_ccd2916a_4_k_cu_e6c9fe254cuda3std6ranges3__45__cpo4swapE[1];
.global .align 1 .b8 _ZN34_INTERNAL_ccd2916a_4_k_cu_e6c9fe254cuda3std6ranges3__45__cpo9iter_moveE[1];
.global .align 1 .b8 _ZN34_INTERNAL_ccd2916a_4_k_cu_e6c9fe254cuda3std6ranges3__45__cpo5beginE[1];
.global .align 1 .b8 _ZN34_INTERNAL_ccd2916a_4_k_cu_e6c9fe254cuda3std6ranges3__45__cpo3endE[1];
.global .align 1 .b8 _ZN34_INTERNAL_ccd2916a_4_k_cu_e6c9fe254cuda3std6ranges3__45__cpo6cbeginE[1];
.global .align 1 .b8 _ZN34_INTERNAL_ccd2916a_4_k_cu_e6c9fe254cuda3std6ranges3__45__cpo4cendE[1];
.global .align 1 .b8 _ZN34_INTERNAL_ccd2916a_4_k_cu_e6c9fe254cuda3std6ranges3__45__cpo7advanceE[1];
.global .align 1 .b8 _ZN34_INTERNAL_ccd2916a_4_k_cu_e6c9fe254cuda3std6ranges3__45__cpo9iter_swapE[1];
.global .align 1 .b8 _ZN34_INTERNAL_ccd2916a_4_k_cu_e6c9fe254cuda3std6ranges3__45__cpo4nextE[1];
.global .align 1 .b8 _ZN34_INTERNAL_ccd2916a_4_k_cu_e6c9fe254cuda3std6ranges3__45__cpo4prevE[1];
.global .align 1 .b8 _ZN34_INTERNAL_ccd2916a_4_k_cu_e6c9fe254cuda3std6ranges3__45__cpo4dataE[1];
.global .align 1 .b8 _ZN34_INTERNAL_ccd2916a_4_k_cu_e6c9fe254cuda3std6ranges3__45__cpo5cdataE[1];
.global .align 1 .b8 _ZN34_INTERNAL_ccd2916a_4_k_cu_e6c9fe254cuda3std6ranges3__45__cpo4sizeE[1];
.global .align 1 .b8 _ZN34_INTERNAL_ccd2916a_4_k_cu_e6c9fe254cuda3std6ranges3__45__cpo5ssizeE[1];
.global .align 1 .b8 _ZN34_INTERNAL_ccd2916a_4_k_cu_e6c9fe254cuda3std6ranges3__45__cpo8distanceE[1];
.global .align 1 .b8 _ZN34_INTERNAL_ccd2916a_4_k_cu_e6c9fe256thrust24THRUST_300001_SM_1000_NS6system6detail10sequential3seqE[1];
.global .align 1 .b8 _ZN34_INTERNAL_ccd2916a_4_k_cu_e6c9fe256thrust24THRUST_300001_SM_1000_NS12placeholders2_1E[1];
.global .align 1 .b8 _ZN34_INTERNAL_ccd2916a_4_k_cu_e6c9fe256thrust24THRUST_300001_SM_1000_NS12placeholders2_2E[1];
.global .align 1 .b8 _ZN34_INTERNAL_ccd2916a_4_k_cu_e6c9fe256thrust24THRUST_300001_SM_1000_NS12placeholders2_3E[1];
.global .align 1 .b8 _ZN34_INTERNAL_ccd2916a_4_k_cu_e6c9fe256thrust24THRUST_300001_SM_1000_NS12placeholders2_4E[1];
.global .align 1 .b8 _ZN34_INTERNAL_ccd2916a_4_k_cu_e6c9fe256thrust24THRUST_300001_SM_1000_NS12placeholders2_5E[1];
.global .align 1 .b8 _ZN34_INTERNAL_ccd2916a_4_k_cu_e6c9fe256thrust24THRUST_300001_SM_1000_NS12placeholders2_6E[1];
.global .align 1 .b8 _ZN34_INTERNAL_ccd2916a_4_k_cu_e6c9fe256thrust24THRUST_300001_SM_1000_NS12placeholders2_7E[1];
.global .align 1 .b8 _ZN34_INTERNAL_ccd2916a_4_k_cu_e6c9fe256thrust24THRUST_300001_SM_1000_NS12placeholders2_8E[1];
.global .align 1 .b8 _ZN34_INTERNAL_ccd2916a_4_k_cu_e6c9fe256thrust24THRUST_300001_SM_1000_NS12placeholders2_9E[1];
.global .align 1 .b8 _ZN34_INTERNAL_ccd2916a_4_k_cu_e6c9fe256thrust24THRUST_300001_SM_1000_NS12placeholders3_10E[1];
.global .align 1 .b8 $str[40] = {84, 104, 114, 101, 97, 100, 32, 37, 100, 32, 104, 97, 115, 32, 107, 101, 121, 91, 48, 93, 58, 32, 37, 108, 100, 44, 32, 107, 101, 121, 91, 49, 93, 58, 32, 37, 108, 100, 10};

.visible .entry _Z11testKernel1v()
{
	.local .align 8 .b8 	__local_depot0[24];
	.reg .b64 	%SP;
	.reg .b64 	%SPL;
	.reg .pred 	%p<4>;
	.reg .b16 	%rs<5>;
	.reg .b32 	%r<95>;
	.reg .b64 	%rd<22>;
	// demoted variable
	.shared .align 16 .b8 _ZZ11testKernel1vE12temp_storage[512];
	mov.u64 	%SPL, __local_depot0;
	cvta.local.u64 	%SP, %SPL;
	mov.u32 	%r1, %tid.x;
	mul.lo.s32 	%r22, %r1, 3;
	cvt.u64.u32 	%rd21, %r22;
	shl.b32 	%r23, %r1, 1;
	or.b32  	%r24, %r23, 1;
	cvt.u64.u32 	%rd20, %r24;
	shl.b32 	%r25, %r1, 4;
	mov.u32 	%r26, _ZZ11testKernel1vE12temp_storage;
	add.s32 	%r2, %r26, %r25;
	mad.lo.s32 	%r3, %r1, -12, %r2;
	mov.b64 	%rd9, 1;
	mov.b32 	%r19, 4;
	// begin inline asm
	shl.b64 %rd8, %rd9, %r19;
	// end inline asm
	add.s64 	%rd11, %rd8, -1;
	mov.b32 	%r94, 0;
	// begin inline asm
	shl.b64 %rd10, %rd11, %r94;
	// end inline asm
	shl.b32 	%r27, %r1, 5;
	add.s32 	%r4, %r3, %r27;
$L__BB0_1:
	mov.b32 	%r31, 0;
	st.shared.u32 	[%r3], %r31;
	st.shared.u32 	[%r3+40], %r31;
	st.shared.u32 	[%r3+80], %r31;
	st.shared.u32 	[%r3+120], %r31;
	st.shared.u32 	[%r3+160], %r31;
	st.shared.u32 	[%r3+200], %r31;
	st.shared.u32 	[%r3+240], %r31;
	st.shared.u32 	[%r3+280], %r31;
	st.shared.u32 	[%r3+320], %r31;
	// begin inline asm
	shr.b64 %rd12, %rd21, %r94;
	// end inline asm
	cvt.u32.u64 	%r32, %rd12;
	cvt.u32.u64 	%r33, %rd10;
	and.b32  	%r34, %r33, %r32;
	and.b32  	%r35, %r34, 7;
	mad.lo.s32 	%r36, %r35, 40, %r3;
	shr.u32 	%r37, %r34, 2;
	and.b32  	%r38, %r37, 1073741822;
	add.s32 	%r6, %r36, %r38;
	ld.shared.u16 	%rs1, [%r6];
	add.s16 	%rs3, %rs1, 1;
	st.shared.u16 	[%r6], %rs3;
	// begin inline asm
	shr.b64 %rd14, %rd20, %r94;
	// end inline asm
	cvt.u32.u64 	%r39, %rd14;
	and.b32  	%r40, %r33, %r39;
	and.b32  	%r41, %r40, 7;
	mad.lo.s32 	%r42, %r41, 40, %r3;
	shr.u32 	%r43, %r40, 2;
	and.b32  	%r44, %r43, 1073741822;
	add.s32 	%r7, %r42, %r44;
	ld.shared.u16 	%rs2, [%r7];
	add.s16 	%rs4, %rs2, 1;
	st.shared.u16 	[%r7], %rs4;
	bar.sync 	0;
	ld.shared.u32 	%r8, [%r4];
	ld.shared.u32 	%r45, [%r4+4];
	ld.shared.u32 	%r46, [%r4+8];
	ld.shared.u32 	%r47, [%r4+12];
	ld.shared.u32 	%r48, [%r4+16];
	ld.shared.u32 	%r49, [%r4+20];
	ld.shared.u32 	%r50, [%r4+24];
	ld.shared.u32 	%r51, [%r4+28];
	ld.shared.u32 	%r52, [%r4+32];
	add.s32 	%r9, %r45, %r8;
	add.s32 	%r10, %r46, %r9;
	add.s32 	%r11, %r47, %r10;
	add.s32 	%r12, %r48, %r11;
	add.s32 	%r13, %r49, %r12;
	add.s32 	%r14, %r50, %r13;
	add.s32 	%r15, %r51, %r14;
	add.s32 	%r53, %r52, %r15;
	// begin inline asm
	mov.u32 %r30, %laneid;
	// end inline asm
	mul.hi.u32 	%r54, %r30, -858993459;
	shr.u32 	%r55, %r54, 3;
	mul.lo.s32 	%r56, %r55, 10;
	sub.s32 	%r57, %r30, %r56;
	shl.b32 	%r58, %r57, 2;
	add.s32 	%r60, %r26, %r58;
	st.volatile.shared.u32 	[%r60+368], %r31;
	bar.warp.sync 	1023;
	st.volatile.shared.u32 	[%r60+400], %r53;
	bar.warp.sync 	1023;
	ld.volatile.shared.u32 	%r61, [%r60+396];
	add.s32 	%r62, %r61, %r53;
	bar.warp.sync 	1023;
	st.volatile.shared.u32 	[%r60+400], %r62;
	bar.warp.sync 	1023;
	ld.volatile.shared.u32 	%r63, [%r60+392];
	add.s32 	%r64, %r63, %r62;
	bar.warp.sync 	1023;
	st.volatile.shared.u32 	[%r60+400], %r64;
	bar.warp.sync 	1023;
	ld.volatile.shared.u32 	%r65, [%r60+384];
	add.s32 	%r66, %r65, %r64;
	bar.warp.sync 	1023;
	st.volatile.shared.u32 	[%r60+400], %r66;
	bar.warp.sync 	1023;
	ld.volatile.shared.u32 	%r67, [%r60+368];
	add.s32 	%r68, %r67, %r66;
	bar.warp.sync 	1023;
	st.volatile.shared.u32 	[%r60+400], %r68;
	bar.warp.sync 	1023;
	ld.volatile.shared.u32 	%r16, [_ZZ11testKernel1vE12temp_storage+436];
	sub.s32 	%r17, %r68, %r53;
	setp.ne.s32 	%p1, %r57, 0;
	@%p1 bra 	$L__BB0_3;
	shl.b32 	%r69, %r16, 16;
	st.volatile.shared.u32 	[_ZZ11testKernel1vE12temp_storage+368], %r69;
$L__BB0_3:
	setp.eq.s32 	%p2, %r1, 0;
	bar.warp.sync 	1023;
	ld.volatile.shared.u32 	%r71, [_ZZ11testKernel1vE12temp_storage+368];
	selp.b32 	%r72, 0, %r17, %p2;
	add.s32 	%r73, %r71, %r72;
	add.s32 	%r74, %r8, %r73;
	add.s32 	%r75, %r9, %r73;
	add.s32 	%r76, %r10, %r73;
	add.s32 	%r77, %r11, %r73;
	add.s32 	%r78, %r12, %r73;
	add.s32 	%r79, %r13, %r73;
	add.s32 	%r80, %r14, %r73;
	add.s32 	%r81, %r15, %r73;
	st.shared.u32 	[%r4], %r73;
	st.shared.u32 	[%r4+4], %r74;
	st.shared.u32 	[%r4+8], %r75;
	st.shared.u32 	[%r4+12], %r76;
	st.shared.u32 	[%r4+16], %r77;
	st.shared.u32 	[%r4+20], %r78;
	st.shared.u32 	[%r4+24], %r79;
	st.shared.u32 	[%r4+28], %r80;
	st.shared.u32 	[%r4+32], %r81;
	bar.sync 	0;
	cvt.u32.u16 	%r82, %rs1;
	ld.shared.u16 	%r83, [%r6];
	add.s32 	%r84, %r83, %r82;
	cvt.u32.u16 	%r85, %rs2;
	ld.shared.u16 	%r86, [%r7];
	add.s32 	%r87, %r86, %r85;
	bar.sync 	0;
	shl.b32 	%r88, %r84, 3;
	add.s32 	%r89, %r26, %r88;
	st.shared.u64 	[%r89], %rd21;
	shl.b32 	%r90, %r87, 3;
	add.s32 	%r91, %r26, %r90;
	st.shared.u64 	[%r91], %rd20;
	bar.sync 	0;
	ld.shared.v2.u64 	{%rd21, %rd20}, [%r2];
	setp.gt.u32 	%p3, %r94, 59;
	@%p3 bra 	$L__BB0_5;
	add.s32 	%r94, %r94, 4;
	bar.sync 	0;
	bra.uni 	$L__BB0_1;
$L__BB0_5:
	add.u64 	%rd16, %SP, 0;
	add.u64 	%rd17, %SPL, 0;
	st.local.u32 	[%rd17], %r1;
	st.local.u64 	[%rd17+8], %rd21;
	st.local.u64 	[%rd17+16], %rd20;
	mov.u64 	%rd18, $str;
	cvta.global.u64 	%rd19, %rd18;
	{ // callseq 0, 0
	.param .b64 param0;
	st.param.b64 	[param0], %rd19;
	.param .b64 param1;
	st.param.b64 	[param1], %rd16;
	.param .b32 retval0;
	call.uni (retval0), 
	vprintf, 
	(
	param0, 
	param1
	);
	ld.param.b32 	%r92, [retval0];
	} // callseq 0
	ret;

}
	// .globl	_ZN3cub18CUB_300001_SM_10006detail11EmptyKernelIvEEvv
.visible .entry _ZN3cub18CUB_300001_SM_10006detail11EmptyKernelIvEEvv()
{


	ret;

}


// ===== COMPILED SASS (sm_100) =====

	.target	sm_100

	.elftype	@"ET_EXEC"


//--------------------- .note.nv.tkinfo           --------------------------
	.section	.note.nv.tkinfo,"",@"SHT_NOTE"
	.sectionflags	@"SHF_NOTE_NV_TKINFO"
	.tkinfo
        /*0018*/ 	.word	0x00000002
        /*0030*/ 	.string	""
        /*0030*/ 	.string	"ptxas"
        /*0030*/ 	.string	"Cuda compilation tools, release 13.0, V13.0.88"
        /*0030*/ 	.string	"Build cuda_13.0.r13.0/compiler.36424714_0"
        /*0030*/ 	.string	"-arch sm_100 -m 64 "



//--------------------- .note.nv.cuinfo           --------------------------
	.section	.note.nv.cuinfo,"",@"SHT_NOTE"
	.sectionflags	@"SHF_NOTE_NV_CUINFO"
        /*0018*/ 	.short	0x0002
        /*001a*/ 	.short	0x0064
        /*001c*/ 	.short	0x0082
	.zero		2


//--------------------- .nv.info                  --------------------------
	.section	.nv.info,"",@"SHT_CUDA_INFO"
	.align	4


	//----- nvinfo : EIATTR_REGCOUNT
	.align		4
        /*0000*/ 	.byte	0x04, 0x2f
        /*0002*/ 	.short	(.L_42 - .L_41)
	.align		4
.L_41:
        /*0004*/ 	.word	index@(_Z11testKernel1v)
        /*0008*/ 	.word	0x00000020


	//----- nvinfo : EIATTR_FRAME_SIZE
	.align		4
.L_42:
        /*000c*/ 	.byte	0x04, 0x11
        /*000e*/ 	.short	(.L_44 - .L_43)
	.align		4
.L_43:
        /*0010*/ 	.word	index@(_Z11testKernel1v)
        /*0014*/ 	.word	0x00000018


	//----- nvinfo : EIATTR_REGCOUNT
	.align		4
.L_44:
        /*0018*/ 	.byte	0x04, 0x2f
        /*001a*/ 	.short	(.L_46 - .L_45)
	.align		4
.L_45:
        /*001c*/ 	.word	index@(_ZN3cub18CUB_300001_SM_10006detail11EmptyKernelIvEEvv)
        /*0020*/ 	.word	0x00000004


	//----- nvinfo : EIATTR_FRAME_SIZE
	.align		4
.L_46:
        /*0024*/ 	.byte	0x04, 0x11
        /*0026*/ 	.short	(.L_48 - .L_47)
	.align		4
.L_47:
        /*0028*/ 	.word	index@(_ZN3cub18CUB_300001_SM_10006detail11EmptyKernelIvEEvv)
        /*002c*/ 	.word	0x00000000


	//----- nvinfo : EIATTR_MIN_STACK_SIZE
	.align		4
.L_48:
        /*0030*/ 	.byte	0x04, 0x12
        /*0032*/ 	.short	(.L_50 - .L_49)
	.align		4
.L_49:
        /*0034*/ 	.word	index@(_ZN3cub18CUB_300001_SM_10006detail11EmptyKernelIvEEvv)
        /*0038*/ 	.word	0x00000000


	//----- nvinfo : EIATTR_MIN_STACK_SIZE
	.align		4
.L_50:
        /*003c*/ 	.byte	0x04, 0x12
        /*003e*/ 	.short	(.L_52 - .L_51)
	.align		4
.L_51:
        /*0040*/ 	.word	index@(_Z11testKernel1v)
        /*0044*/ 	.word	0x00000018
.L_52:


//--------------------- .nv.compat                --------------------------
	.section	.nv.compat,"",@"SHT_CUDA_COMPAT_INFO"
	.align	4
        /*0000*/ 	.byte	0x02, 0x09, 0x00, 0x00, 0x02, 0x02, 0x01, 0x00, 0x02, 0x05, 0x05, 0x00, 0x03, 0x07, 0x01, 0x01
        /*0010*/ 	.byte	0x02, 0x03, 0x00, 0x00, 0x02, 0x06, 0x01, 0x00, 0x04, 0x0b, 0x08, 0x00, 0x09, 0x00, 0x00, 0x00
        /*0020*/ 	.byte	0x00, 0x00, 0x00, 0x00


//--------------------- .nv.info._ZN3cub18CUB_300001_SM_10006detail11EmptyKernelIvEEvv --------------------------
	.section	.nv.info._ZN3cub18CUB_300001_SM_10006detail11EmptyKernelIvEEvv,"",@"SHT_CUDA_INFO"
	.sectionflags	@""
	.align	4


	//----- nvinfo : EIATTR_CUDA_API_VERSION
	.align		4
        /*0000*/ 	.byte	0x04, 0x37
        /*0002*/ 	.short	(.L_54 - .L_53)
.L_53:
        /*0004*/ 	.word	0x00000082


	//----- nvinfo : EIATTR_SPARSE_MMA_MASK
	.align		4
.L_54:
        /*0008*/ 	.byte	0x03, 0x50
        /*000a*/ 	.short	0x0000


	//----- nvinfo : EIATTR_MAXREG_COUNT
	.align		4
        /*000c*/ 	.byte	0x03, 0x1b
        /*000e*/ 	.short	0x00ff


	//----- nvinfo : EIATTR_MERCURY_ISA_VERSION
	.align		4
        /*0010*/ 	.byte	0x03, 0x5f
        /*0012*/ 	.short	0x0101


	//----- nvinfo : EIATTR_VRC_CTA_INIT_COUNT
	.align		4
        /*0014*/ 	.byte	0x02, 0x4a
	.zero		1
	.zero		1


	//----- nvinfo : EIATTR_EXIT_INSTR_OFFSETS
	.align		4
        /*0018*/ 	.byte	0x04, 0x1c
        /*001a*/ 	.short	(.L_56 - .L_55)


	//   ....[0]....
.L_55:
        /*001c*/ 	.word	0x00000010


	//----- nvinfo : EIATTR_SW_WAR
	.align		4
.L_56:
        /*0020*/ 	.byte	0x04, 0x36
        /*0022*/ 	.short	(.L_58 - .L_57)
.L_57:
        /*0024*/ 	.word	0x00000008
.L_58:


//--------------------- .nv.info._Z11testKernel1v --------------------------
	.section	.nv.info._Z11testKernel1v,"",@"SHT_CUDA_INFO"
	.sectionflags	@""
	.align	4


	//----- nvinfo : EIATTR_CUDA_API_VERSION
	.align		4
        /*0000*/ 	.byte	0x04, 0x37
        /*0002*/ 	.short	(.L_60 - .L_59)
.L_59:
        /*0004*/ 	.word	0x00000082


	//----- nvinfo : EIATTR_SPARSE_MMA_MASK
	.align		4
.L_60:
        /*0008*/ 	.byte	0x03, 0x50
        /*000a*/ 	.short	0x0000


	//----- nvinfo : EIATTR_MAXREG_COUNT
	.align		4
        /*000c*/ 	.byte	0x03, 0x1b
        /*000e*/ 	.short	0x00ff


	//----- nvinfo : EIATTR_NUM_BARRIERS
	.align		4
        /*0010*/ 	.byte	0x02, 0x4c
        /*0012*/ 	.byte	0x01
	.zero		1


	//----- nvinfo : EIATTR_EXTERNS
	.align		4
        /*0014*/ 	.byte	0x04, 0x0f
        /*0016*/ 	.short	(.L_62 - .L_61)


	//   ....[0]....
	.align		4
.L_61:
        /*0018*/ 	.word	index@(vprintf)


	//----- nvinfo : EIATTR_MERCURY_ISA_VERSION
	.align		4
.L_62:
        /*001c*/ 	.byte	0x03, 0x5f
        /*001e*/ 	.short	0x0101


	//----- nvinfo : EIATTR_COOP_GROUP_MASK_REGIDS
	.align		4
        /*0020*/ 	.byte	0x04, 0x29
        /*0022*/ 	.short	(.L_64 - .L_63)


	//   ....[0]....
.L_63:
        /*0024*/ 	.word	0x05000018


	//   ....[1]....
        /*0028*/ 	.word	0x05000018


	//   ....[2]....
        /*002c*/ 	.word	0x05000018


	//   ....[3]....
        /*0030*/ 	.word	0x05000018


	//   ....[4]....
        /*0034*/ 	.word	0x05000018


	//   ....[5]....
        /*0038*/ 	.word	0x05000018


	//   ....[6]....
        /*003c*/ 	.word	0x05000018


	//   ....[7]....
        /*0040*/ 	.word	0x05000018


	//   ....[8]....
        /*0044*/ 	.word	0x05000018


	//   ....[9]....
        /*0048*/ 	.word	0x05000018


	//   ....[10]....
        /*004c*/ 	.word	0x05000018


	//----- nvinfo : EIATTR_COOP_GROUP_INSTR_OFFSETS
	.align		4
.L_64:
        /*0050*/ 	.byte	0x04, 0x28
        /*0052*/ 	.short	(.L_66 - .L_65)


	//   ....[0]....
.L_65:
        /*0054*/ 	.word	0x000004b0


	//   ....[1]....
        /*0058*/ 	.word	0x000004d0


	//   ....[2]....
        /*005c*/ 	.word	0x00000500


	//   ....[3]....
        /*0060*/ 	.word	0x00000520


	//   ....[4]....
        /*0064*/ 	.word	0x00000550


	//   ....[5]....
        /*0068*/ 	.word	0x00000570


	//   ....[6]....
        /*006c*/ 	.word	0x000005a0


	//   ....[7]....
        /*0070*/ 	.word	0x000005c0


	//   ....[8]....
        /*0074*/ 	.word	0x000005f0


	//   ....[9]....
        /*0078*/ 	.word	0x00000620


	//   ....[10]....
        /*007c*/ 	.word	0x000006b0


	//----- nvinfo : EIATTR_VRC_CTA_INIT_COUNT
	.align		4
.L_66:
        /*0080*/ 	.byte	0x02, 0x4a
	.zero		1
	.zero		1


	//----- nvinfo : EIATTR_SYSCALL_OFFSETS
	.align		4
        /*0084*/ 	.byte	0x04, 0x46
        /*0086*/ 	.short	(.L_68 - .L_67)


	//   ....[0]....
.L_67:
        /*0088*/ 	.word	0x000009b0


	//----- nvinfo : EIATTR_EXIT_INSTR_OFFSETS
	.align		4
.L_68:
        /*008c*/ 	.byte	0x04, 0x1c
        /*008e*/ 	.short	(.L_70 - .L_69)


	//   ....[0]....
.L_69:
        /*0090*/ 	.word	0x000009c0


	//----- nvinfo : EIATTR_SW_WAR
	.align		4
.L_70:
        /*0094*/ 	.byte	0x04, 0x36
        /*0096*/ 	.short	(.L_72 - .L_71)
.L_71:
        /*0098*/ 	.word	0x00000008
.L_72:


//--------------------- .nv.callgraph             --------------------------
	.section	.nv.callgraph,"",@"SHT_CUDA_CALLGRAPH"
	.align	4
	.sectionentsize	8
	.align		4
        /*0000*/ 	.word	0x00000000
	.align		4
        /*0004*/ 	.word	0xffffffff
	.align		4
        /*0008*/ 	.word	index@(_Z11testKernel1v)
	.align		4
        /*000c*/ 	.word	index@(vprintf)
	.align		4
        /*0010*/ 	.word	0x00000000
	.align		4
        /*0014*/ 	.word	0xfffffffe
	.align		4
        /*0018*/ 	.word	0x00000000
	.align		4
        /*001c*/ 	.word	0xfffffffd
	.align		4
        /*0020*/ 	.word	0x00000000
	.align		4
        /*0024*/ 	.word	0xfffffffc


//--------------------- .nv.constant4             --------------------------
	.section	.nv.constant4,"a",@progbits
	.align	8
	.align		8
.nv.constant4:
        /*0000*/ 	.dword	_ZN34_INTERNAL_ccd2916a_4_k_cu_e6c9fe254cuda3std3__45__cpo5beginE
	.align		8
        /*0008*/ 	.dword	_ZN34_INTERNAL_ccd2916a_4_k_cu_e6c9fe254cuda3std3__45__cpo3endE
	.align		8
        /*0010*/ 	.dword	_ZN34_INTERNAL_ccd2916a_4_k_cu_e6c9fe254cuda3std3__45__cpo6cbeginE
	.align		8
        /*0018*/ 	.dword	_ZN34_INTERNAL_ccd2916a_4_k_cu_e6c9fe254cuda3std3__45__cpo4cendE
	.align		8
        /*0020*/ 	.dword	_ZN34_INTERNAL_ccd2916a_4_k_cu_e6c9fe254cuda3std3__45__cpo6rbeginE
	.align		8
        /*0028*/ 	.dword	_ZN34_INTERNAL_ccd2916a_4_k_cu_e6c9fe254cuda3std3__45__cpo4rendE
	.align		8
        /*0030*/ 	.dword	_ZN34_INTERNAL_ccd2916a_4_k_cu_e6c9fe254cuda3std3__45__cpo7crbeginE
	.align		8
        /*0038*/ 	.dword	_ZN34_INTERNAL_ccd2916a_4_k_cu_e6c9fe254cuda3std3__45__cpo5crendE
	.align		8
        /*0040*/ 	.dword	_ZN34_INTERNAL_ccd2916a_4_k_cu_e6c9fe254cuda3std3__436_GLOBAL__N__ccd2916a_4_k_cu_e6c9fe256ignoreE
	.align		8
        /*0048*/ 	.dword	_ZN34_INTERNAL_ccd2916a_4_k_cu_e6c9fe254cuda3std3__419piecewise_constructE
	.align		8
        /*0050*/ 	.dword	_ZN34_INTERNAL_ccd2916a_4_k_cu_e6c9fe254cuda3std3__48in_placeE
	.align		8
        /*0058*/ 	.dword	_ZN34_INTERNAL_ccd2916a_4_k_cu_e6c9fe254cuda3std3__420unreachable_sentinelE
	.align		8
        /*0060*/ 	.dword	_ZN34_INTERNAL_ccd2916a_4_k_cu_e6c9fe254cuda3std3__47nulloptE
	.align		8
        /*0068*/ 	.dword	_ZN34_INTERNAL_ccd2916a_4_k_cu_e6c9fe254cuda3std3__48unexpectE
	.align		8
        /*0070*/ 	.dword	_ZN34_INTERNAL_ccd2916a_4_k_cu_e6c9fe254cuda3std6ranges3__45__cpo4swapE
	.align		8
        /*0078*/ 	.dword	_ZN34_INTERNAL_ccd2916a_4_k_cu_e6c9fe254cuda3std6ranges3__45__cpo9iter_moveE
	.align		8
        /*0080*/ 	.dword	_ZN34_INTERNAL_ccd2916a_4_k_cu_e6c9fe254cuda3std6ranges3__45__cpo5beginE
	.align		8
        /*0088*/ 	.dword	_ZN34_INTERNAL_ccd2916a_4_k_cu_e6c9fe254cuda3std6ranges3__45__cpo3endE
	.align		8
        /*0090*/ 	.dword	_ZN34_INTERNAL_ccd2916a_4_k_cu_e6c9fe254cuda3std6ranges3__45__cpo6cbeginE
	.align		8
        /*0098*/ 	.dword	_ZN34_INTERNAL_ccd2916a_4_k_cu_e6c9fe254cuda3std6ranges3__45__cpo4cendE
	.align		8
        /*00a0*/ 	.dword	_ZN34_INTERNAL_ccd2916a_4_k_cu_e6c9fe254cuda3std6ranges3__45__cpo7advanceE
	.align		8
        /*00a8*/ 	.dword	_ZN34_INTERNAL_ccd2916a_4_k_cu_e6c9fe254cuda3std6ranges3__45__cpo9iter_swapE
	.align		8
        /*00b0*/ 	.dword	_ZN34_INTERNAL_ccd2916a_4_k_cu_e6c9fe254cuda3std6ranges3__45__cpo4nextE
	.align		8
        /*00b8*/ 	.dword	_ZN34_INTERNAL_ccd2916a_4_k_cu_e6c9fe254cuda3std6ranges3__45__cpo4prevE
	.align		8
        /*00c0*/ 	.dword	_ZN34_INTERNAL_ccd2916a_4_k_cu_e6c9fe254cuda3std6ranges3__45__cpo4dataE
	.align		8
        /*00c8*/ 	.dword	_ZN34_INTERNAL_ccd2916a_4_k_cu_e6c9fe254cuda3std6ranges3__45__cpo5cdataE
	.align		8
        /*00d0*/ 	.dword	_ZN34_INTERNAL_ccd2916a_4_k_cu_e6c9fe254cuda3std6ranges3__45__cpo4sizeE
	.align		8
        /*00d8*/ 	.dword	_ZN34_INTERNAL_ccd2916a_4_k_cu_e6c9fe254cuda3std6ranges3__45__cpo5ssizeE
	.align		8
        /*00e0*/ 	.dword	_ZN34_INTERNAL_ccd2916a_4_k_cu_e6c9fe254cuda3std6ranges3__45__cpo8distanceE
	.align		8
        /*00e8*/ 	.dword	_ZN34_INTERNAL_ccd2916a_4_k_cu_e6c9fe256thrust24THRUST_300001_SM_1000_NS6system6detail10sequential3seqE
	.align		8
        /*00f0*/ 	.dword	_ZN34_INTERNAL_ccd2916a_4_k_cu_e6c9fe256thrust24THRUST_300001_SM_1000_NS12placeholders2_1E
	.align		8
        /*00f8*/ 	.dword	_ZN34_INTERNAL_ccd2916a_4_k_cu_e6c9fe256thrust24THRUST_300001_SM_1000_NS12placeholders2_2E
	.align		8
        /*0100*/ 	.dword	_ZN34_INTERNAL_ccd2916a_4_k_cu_e6c9fe256thrust24THRUST_300001_SM_1000_NS12placeholders2_3E
	.align		8
        /*0108*/ 	.dword	_ZN34_INTERNAL_ccd2916a_4_k_cu_e6c9fe256thrust24THRUST_300001_SM_1000_NS12placeholders2_4E
	.align		8
        /*0110*/ 	.dword	_ZN34_INTERNAL_ccd2916a_4_k_cu_e6c9fe256thrust24THRUST_300001_SM_1000_NS12placeholders2_5E
	.align		8
        /*0118*/ 	.dword	_ZN34_INTERNAL_ccd2916a_4_k_cu_e6c9fe256thrust24THRUST_300001_SM_1000_NS12placeholders2_6E
	.align		8
        /*0120*/ 	.dword	_ZN34_INTERNAL_ccd2916a_4_k_cu_e6c9fe256thrust24THRUST_300001_SM_1000_NS12placeholders2_7E
	.align		8
        /*0128*/ 	.dword	_ZN34_INTERNAL_ccd2916a_4_k_cu_e6c9fe256thrust24THRUST_300001_SM_1000_NS12placeholders2_8E
	.align		8
        /*0130*/ 	.dword	_ZN34_INTERNAL_ccd2916a_4_k_cu_e6c9fe256thrust24THRUST_300001_SM_1000_NS12placeholders2_9E
	.align		8
        /*0138*/ 	.dword	_ZN34_INTERNAL_ccd2916a_4_k_cu_e6c9fe256thrust24THRUST_300001_SM_1000_NS12placeholders3_10E
	.align		8
        /*0140*/ 	.dword	$str
	.align		8
        /*0148*/ 	.dword	vprintf


//--------------------- .text._ZN3cub18CUB_300001_SM_10006detail11EmptyKernelIvEEvv --------------------------
	.section	.text._ZN3cub18CUB_300001_SM_10006detail11EmptyKernelIvEEvv,"ax",@progbits
	.align	128
        .global         _ZN3cub18CUB_300001_SM_10006detail11EmptyKernelIvEEvv
        .type           _ZN3cub18CUB_300001_SM_10006detail11EmptyKernelIvEEvv,@function
        .size           _ZN3cub18CUB_300001_SM_10006detail11EmptyKernelIvEEvv,(.L_x_4 - _ZN3cub18CUB_300001_SM_10006detail11EmptyKernelIvEEvv)
        .other          _ZN3cub18CUB_300001_SM_10006detail11EmptyKernelIvEEvv,@"STO_CUDA_ENTRY STV_DEFAULT"
_ZN3cub18CUB_300001_SM_10006detail11EmptyKernelIvEEvv:
.text._ZN3cub18CUB_300001_SM_10006detail11EmptyKernelIvEEvv:
[----:B------:R-:W-:Y:S01]  /*0000*/  LDC R1, c[0x0][0x37c] ;  /* 0x0000df00ff017b82 */ /* 0x000fe20000000800 */
[----:B------:R-:W-:Y:S05]  /*0010*/  EXIT ;  /* 0x000000000000794d */ /* 0x000fea0003800000 */
.L_x_0:
[----:B------:R-:W-:-:S00]  /*0020*/  BRA `(.L_x_0) ;  /* 0xfffffffc00fc7947 */ /* 0x000fc0000383ffff */
[----:B------:R-:W-:-:S00]  /*0030*/  NOP ;  /* 0x0000000000007918 */ /* 0x000fc00000000000 */
        /* <DEDUP_REMOVED lines=12> */
.L_x_4:


//--------------------- .text._Z11testKernel1v    --------------------------
	.section	.text._Z11testKernel1v,"ax",@progbits
	.align	128
        .global         _Z11testKernel1v
        .type           _Z11testKernel1v,@function
        .size           _Z11testKernel1v,(.L_x_5 - _Z11testKernel1v)
        .other          _Z11testKernel1v,@"STO_CUDA_ENTRY STV_DEFAULT"
_Z11testKernel1v:
.text._Z11testKernel1v:
[----:B------:R-:W0:Y:S01]  /*0000*/  LDC R1, c[0x0][0x37c] ;  /* 0x0000df00ff017b82 */ /* 0x000e220000000800 */
[----:B------:R-:W1:Y:S07]  /*0010*/  S2R R3, SR_LANEID ;  /* 0x0000000000037919 */ /* 0x000e6e0000000000 */
[----:B------:R-:W2:Y:S01]  /*0020*/  S2UR UR5, SR_CgaCtaId ;  /* 0x00000000000579c3 */ /* 0x000ea20000008800 */
[----:B------:R-:W3:Y:S01]  /*0030*/  LDCU UR6, c[0x0][0x2f8] ;  /* 0x00005f00ff0677ac */ /* 0x000ee20008000800 */
[----:B0-----:R-:W-:Y:S01]  /*0040*/  VIADD R1, R1, 0xffffffe8 ;  /* 0xffffffe801017836 */ /* 0x001fe20000000000 */
[----:B------:R-:W0:Y:S01]  /*0050*/  S2R R0, SR_TID.X ;  /* 0x0000000000007919 */ /* 0x000e220000002100 */
[----:B------:R-:W-:Y:S01]  /*0060*/  IMAD.MOV.U32 R5, RZ, RZ, RZ ;  /* 0x000000ffff057224 */ /* 0x000fe200078e00ff */
[----:B------:R-:W4:Y:S01]  /*0070*/  LDCU UR7, c[0x0][0x2fc] ;  /* 0x00005f80ff0777ac */ /* 0x000f220008000800 */
[----:B------:R-:W-:-:S02]  /*0080*/  IMAD.MOV.U32 R9, RZ, RZ, RZ ;  /* 0x000000ffff097224 */ /* 0x000fc400078e00ff */
[----:B------:R-:W-:Y:S01]  /*0090*/  IMAD.MOV.U32 R11, RZ, RZ, RZ ;  /* 0x000000ffff0b7224 */ /* 0x000fe200078e00ff */
[----:B------:R-:W-:Y:S01]  /*00a0*/  UMOV UR4, 0x400 ;  /* 0x0000040000047882 */ /* 0x000fe20000000000 */
[----:B---3--:R-:W-:-:S04]  /*00b0*/  IADD3 R6, P1, PT, R1, UR6, RZ ;  /* 0x0000000601067c10 */ /* 0x008fc8000ff3e0ff */
[----:B----4-:R-:W-:Y:S01]  /*00c0*/  IADD3.X R7, PT, PT, RZ, UR7, RZ, P1, !PT ;  /* 0x00000007ff077c10 */ /* 0x010fe20008ffe4ff */
[----:B--2---:R-:W-:Y:S01]  /*00d0*/  ULEA UR4, UR5, UR4, 0x18 ;  /* 0x0000000405047291 */ /* 0x004fe2000f8ec0ff */
[----:B-1----:R-:W-:-:S04]  /*00e0*/  IMAD.HI.U32 R2, R3, -0x33333333, RZ ;  /* 0xcccccccd03027827 */ /* 0x002fc800078e00ff */
[C---:B0-----:R-:W-:Y:S01]  /*00f0*/  IMAD R8, R0.reuse, 0x3, RZ ;  /* 0x0000000300087824 */ /* 0x041fe200078e02ff */
[----:B------:R-:W-:Y:S02]  /*0100*/  SHF.R.U32.HI R2, RZ, 0x3, R2 ;  /* 0x00000003ff027819 */ /* 0x000fe40000011602 */
[----:B------:R-:W-:-:S03]  /*0110*/  LEA R10, R0, 0x1, 0x1 ;  /* 0x00000001000a7811 */ /* 0x000fc600078e08ff */
[----:B------:R-:W-:Y:S01]  /*0120*/  IMAD R2, R2, -0xa, R3 ;  /* 0xfffffff602027824 */ /* 0x000fe200078e0203 */
[----:B------:R-:W-:-:S04]  /*0130*/  LEA R3, R0, UR4, 0x4 ;  /* 0x0000000400037c11 */ /* 0x000fc8000f8e20ff */
[----:B------:R-:W-:Y:S01]  /*0140*/  ISETP.NE.AND P0, PT, R2, RZ, PT ;  /* 0x000000ff0200720c */ /* 0x000fe20003f05270 */
[----:B------:R-:W-:Y:S01]  /*0150*/  IMAD R13, R0, -0xc, R3 ;  /* 0xfffffff4000d7824 */ /* 0x000fe200078e0203 */
[----:B------:R-:W-:-:S11]  /*0160*/  LEA R2, R2, UR4, 0x2 ;  /* 0x0000000402027c11 */ /* 0x000fd6000f8e10ff */
.L_x_1:
[----:B-1----:R-:W-:Y:S01]  /*0170*/  SHF.R.U64 R4, R8, R5, R9 ;  /* 0x0000000508047219 */ /* 0x002fe20000001209 */
[----:B------:R-:W-:Y:S01]  /*0180*/  STS [R13], RZ ;  /* 0x000000ff0d007388 */ /* 0x000fe20000000800 */
[----:B------:R-:W-:Y:S01]  /*0190*/  IMAD R26, R0, 0x20, R13 ;  /* 0x00000020001a7824 */ /* 0x000fe200078e020d */
[----:B0-----:R-:W0:Y:S01]  /*01a0*/  S2UR UR5, SR_CgaCtaId ;  /* 0x00000000000579c3 */ /* 0x001e220000008800 */
[----:B------:R-:W-:Y:S01]  /*01b0*/  LOP3.LUT R4, R4, 0xf, RZ, 0xc0, !PT ;  /* 0x0000000f04047812 */ /* 0x000fe200078ec0ff */
[----:B------:R-:W-:Y:S01]  /*01c0*/  STS [R13+0x28], RZ ;  /* 0x000028ff0d007388 */ /* 0x000fe20000000800 */
[----:B------:R-:W-:Y:S02]  /*01d0*/  ISETP.NE.AND P1, PT, R0, RZ, PT ;  /* 0x000000ff0000720c */ /* 0x000fe40003f25270 */
[----:B------:R-:W-:Y:S01]  /*01e0*/  LOP3.LUT R12, R4, 0x7, RZ, 0xc0, !PT ;  /* 0x00000007040c7812 */ /* 0x000fe200078ec0ff */
[----:B------:R-:W-:Y:S01]  /*01f0*/  STS [R13+0x50], RZ ;  /* 0x000050ff0d007388 */ /* 0x000fe20000000800 */
[----:B------:R-:W-:-:S03]  /*0200*/  SHF.R.U32.HI R4, RZ, 0x2, R4 ;  /* 0x00000002ff047819 */ /* 0x000fc60000011604 */
[----:B------:R-:W-:Y:S01]  /*0210*/  IMAD R12, R12, 0x28, R13 ;  /* 0x000000280c0c7824 */ /* 0x000fe200078e020d */
[----:B------:R-:W-:Y:S01]  /*0220*/  LOP3.LUT R15, R4, 0x3ffffffe, RZ, 0xc0, !PT ;  /* 0x3ffffffe040f7812 */ /* 0x000fe200078ec0ff */
[----:B------:R-:W-:Y:S01]  /*0230*/  STS [R13+0x78], RZ ;  /* 0x000078ff0d007388 */ /* 0x000fe20000000800 */
[----:B------:R-:W-:Y:S02]  /*0240*/  SHF.R.U64 R4, R10, R5, R11 ;  /* 0x000000050a047219 */ /* 0x000fe4000000120b */
[----:B------:R-:W-:Y:S01]  /*0250*/  IADD3 R15, PT, PT, R12, R15, RZ ;  /* 0x0000000f0c0f7210 */ /* 0x000fe20007ffe0ff */
[----:B------:R-:W-:Y:S01]  /*0260*/  STS [R13+0xa0], RZ ;  /* 0x0000a0ff0d007388 */ /* 0x000fe20000000800 */
[----:B------:R-:W-:-:S03]  /*0270*/  LOP3.LUT R4, R4, 0xf, RZ, 0xc0, !PT ;  /* 0x0000000f04047812 */ /* 0x000fc600078ec0ff */
[----:B------:R-:W-:Y:S01]  /*0280*/  STS [R13+0xc8], RZ ;  /* 0x0000c8ff0d007388 */ /* 0x000fe20000000800 */
[----:B------:R-:W-:Y:S02]  /*0290*/  LOP3.LUT R12, R4, 0x7, RZ, 0xc0, !PT ;  /* 0x00000007040c7812 */ /* 0x000fe400078ec0ff */
[----:B------:R-:W-:Y:S01]  /*02a0*/  SHF.R.U32.HI R16, RZ, 0x2, R4 ;  /* 0x00000002ff107819 */ /* 0x000fe20000011604 */
[----:B------:R-:W-:Y:S02]  /*02b0*/  STS [R13+0xf0], RZ ;  /* 0x0000f0ff0d007388 */ /* 0x000fe40000000800 */
[----:B------:R-:W-:Y:S01]  /*02c0*/  IMAD R4, R12, 0x28, R13 ;  /* 0x000000280c047824 */ /* 0x000fe200078e020d */
[----:B------:R-:W-:Y:S01]  /*02d0*/  LOP3.LUT R17, R16, 0x3ffffffe, RZ, 0xc0, !PT ;  /* 0x3ffffffe10117812 */ /* 0x000fe200078ec0ff */
[----:B------:R-:W-:Y:S04]  /*02e0*/  STS [R13+0x118], RZ ;  /* 0x000118ff0d007388 */ /* 0x000fe80000000800 */
[----:B------:R-:W-:Y:S01]  /*02f0*/  STS [R13+0x140], RZ ;  /* 0x000140ff0d007388 */ /* 0x000fe20000000800 */
[----:B------:R-:W-:-:S03]  /*0300*/  IMAD.IADD R4, R4, 0x1, R17 ;  /* 0x0000000104047824 */ /* 0x000fc600078e0211 */
[----:B------:R-:W1:Y:S02]  /*0310*/  LDS.U16 R14, [R15] ;  /* 0x000000000f0e7984 */ /* 0x000e640000000400 */
[----:B-1----:R-:W-:-:S05]  /*0320*/  VIADD R16, R14, 0x1 ;  /* 0x000000010e107836 */ /* 0x002fca0000000000 */
[----:B------:R-:W-:Y:S04]  /*0330*/  STS.U16 [R15], R16 ;  /* 0x000000100f007388 */ /* 0x000fe80000000400 */
[----:B------:R-:W1:Y:S02]  /*0340*/  LDS.U16 R12, [R4] ;  /* 0x00000000040c7984 */ /* 0x000e640000000400 */
[----:B-1----:R-:W-:-:S05]  /*0350*/  IADD3 R19, PT, PT, R12, 0x1, RZ ;  /* 0x000000010c137810 */ /* 0x002fca0007ffe0ff */
[----:B------:R-:W-:Y:S01]  /*0360*/  STS.U16 [R4], R19 ;  /* 0x0000001304007388 */ /* 0x000fe20000000400 */
[----:B------:R-:W-:Y:S06]  /*0370*/  BAR.SYNC.DEFER_BLOCKING 0x0 ;  /* 0x0000000000007b1d */ /* 0x000fec0000010000 */
[----:B------:R-:W-:Y:S04]  /*0380*/  LDS R23, [R26] ;  /* 0x000000001a177984 */ /* 0x000fe80000000800 */
[----:B------:R-:W1:Y:S04]  /*0390*/  LDS R18, [R26+0x4] ;  /* 0x000004001a127984 */ /* 0x000e680000000800 */
[----:B------:R-:W2:Y:S04]  /*03a0*/  LDS R20, [R26+0x8] ;  /* 0x000008001a147984 */ /* 0x000ea80000000800 */
[----:B------:R-:W3:Y:S04]  /*03b0*/  LDS R27, [R26+0xc] ;  /* 0x00000c001a1b7984 */ /* 0x000ee80000000800 */
[----:B------:R-:W4:Y:S04]  /*03c0*/  LDS R24, [R26+0x10] ;  /* 0x000010001a187984 */ /* 0x000f280000000800 */
[----:B------:R-:W5:Y:S04]  /*03d0*/  LDS R29, [R26+0x14] ;  /* 0x000014001a1d7984 */ /* 0x000f680000000800 */
[----:B------:R-:W0:Y:S04]  /*03e0*/  LDS R17, [R26+0x18] ;  /* 0x000018001a117984 */ /* 0x000e280000000800 */
[----:B------:R-:W0:Y:S04]  /*03f0*/  LDS R22, [R26+0x1c] ;  /* 0x00001c001a167984 */ /* 0x000e280000000800 */
[----:B------:R-:W0:Y:S04]  /*0400*/  LDS R25, [R26+0x20] ;  /* 0x000020001a197984 */ /* 0x000e280000000800 */
[----:B------:R-:W-:Y:S01]  /*0410*/  STS [R2+0x170], RZ ;  /* 0x000170ff02007388 */ /* 0x000fe20000000800 */
[----:B-1----:R-:W-:-:S05]  /*0420*/  IMAD.IADD R21, R23, 0x1, R18 ;  /* 0x0000000117157824 */ /* 0x002fca00078e0212 */
[----:B--2---:R-:W-:-:S05]  /*0430*/  IADD3 R20, PT, PT, R20, R21, RZ ;  /* 0x0000001514147210 */ /* 0x004fca0007ffe0ff */
[----:B---3--:R-:W-:-:S04]  /*0440*/  IMAD.IADD R19, R27, 0x1, R20 ;  /* 0x000000011b137824 */ /* 0x008fc800078e0214 */
[----:B----4-:R-:W-:Y:S02]  /*0450*/  IMAD.IADD R16, R24, 0x1, R19 ;  /* 0x0000000118107824 */ /* 0x010fe400078e0213 */
[----:B------:R-:W-:-:S03]  /*0460*/  IMAD.MOV.U32 R24, RZ, RZ, 0x3ff ;  /* 0x000003ffff187424 */ /* 0x000fc600078e00ff */
[----:B-----5:R-:W-:-:S05]  /*0470*/  IADD3 R18, PT, PT, R29, R16, RZ ;  /* 0x000000101d127210 */ /* 0x020fca0007ffe0ff */
[----:B0-----:R-:W-:-:S04]  /*0480*/  IMAD.IADD R17, R17, 0x1, R18 ;  /* 0x0000000111117824 */ /* 0x001fc800078e0212 */
[----:B------:R-:W-:-:S05]  /*0490*/  IMAD.IADD R22, R22, 0x1, R17 ;  /* 0x0000000116167824 */ /* 0x000fca00078e0211 */
[----:B------:R-:W-:Y:S01]  /*04a0*/  IADD3 R25, PT, PT, R25, R22, RZ ;  /* 0x0000001619197210 */ /* 0x000fe20007ffe0ff */
[----:B------:R-:W-:-:S04]  /*04b0*/  NOP ;  /* 0x0000000000007918 */ /* 0x000fc80000000000 */
[----:B------:R-:W-:Y:S01]  /*04c0*/  STS [R2+0x190], R25 ;  /* 0x0001901902007388 */ /* 0x000fe20000000800 */
[----:B------:R-:W-:-:S03]  /*04d0*/  NOP ;  /* 0x0000000000007918 */ /* 0x000fc60000000000 */
[----:B------:R-:W0:Y:S02]  /*04e0*/  LDS R26, [R2+0x18c] ;  /* 0x00018c00021a7984 */ /* 0x000e240000000800 */
[----:B0-----:R-:W-:Y:S01]  /*04f0*/  IMAD.IADD R27, R25, 0x1, R26 ;  /* 0x00000001191b7824 */ /* 0x001fe200078e021a */
[----:B------:R-:W-:-:S04]  /*0500*/  NOP ;  /* 0x0000000000007918 */ /* 0x000fc80000000000 */
[----:B------:R-:W-:Y:S01]  /*0510*/  STS [R2+0x190], R27 ;  /* 0x0001901b02007388 */ /* 0x000fe20000000800 */
[----:B------:R-:W-:-:S03]  /*0520*/  NOP ;  /* 0x0000000000007918 */ /* 0x000fc60000000000 */
[----:B------:R-:W0:Y:S02]  /*0530*/  LDS R26, [R2+0x188] ;  /* 0x00018800021a7984 */ /* 0x000e240000000800 */
[----:B0-----:R-:W-:Y:S01]  /*0540*/  IADD3 R29, PT, PT, R27, R26, RZ ;  /* 0x0000001a1b1d7210 */ /* 0x001fe20007ffe0ff */
        /* <DEDUP_REMOVED lines=9> */
[----:B0-----:R-:W-:Y:S01]  /*05e0*/  IMAD.IADD R27, R26, 0x1, R27 ;  /* 0x000000011a1b7824 */ /* 0x001fe200078e021b */
[----:B------:R-:W-:-:S04]  /*05f0*/  NOP ;  /* 0x0000000000007918 */ /* 0x000fc80000000000 */
[----:B------:R0:W-:Y:S01]  /*0600*/  STS [R2+0x190], R27 ;  /* 0x0001901b02007388 */ /* 0x0001e20000000800 */
[----:B------:R-:W-:Y:S01]  /*0610*/  IADD3 R28, PT, PT, -R25, R27, RZ ;  /* 0x0000001b191c7210 */ /* 0x000fe20007ffe1ff */
[----:B------:R-:W-:Y:S02]  /*0620*/  NOP ;  /* 0x0000000000007918 */ /* 0x000fe40000000000 */
[----:B------:R-:W1:Y:S01]  /*0630*/  LDS R25, [UR4+0x1b4] ;  /* 0x0001b404ff197984 */ /* 0x000e620008000800 */
[----:B------:R-:W-:Y:S01]  /*0640*/  UMOV UR4, 0x400 ;  /* 0x0000040000047882 */ /* 0x000fe20000000000 */
[----:B0-----:R-:W-:Y:S01]  /*0650*/  SEL R27, R28, RZ, P1 ;  /* 0x000000ff1c1b7207 */ /* 0x001fe20000800000 */
[----:B------:R-:W-:Y:S01]  /*0660*/  ULEA UR4, UR5, UR4, 0x18 ;  /* 0x0000000405047291 */ /* 0x000fe2000f8ec0ff */
[----:B------:R-:W-:-:S13]  /*0670*/  ISETP.GT.U32.AND P1, PT, R5, 0x3b, PT ;  /* 0x0000003b0500780c */ /* 0x000fda0003f24070 */
[----:B------:R-:W-:Y:S01]  /*0680*/  @!P1 IADD3 R5, PT, PT, R5, 0x4, RZ ;  /* 0x0000000405059810 */ /* 0x000fe20007ffe0ff */
[----:B-1----:R-:W-:-:S05]  /*0690*/  @!P0 IMAD.U32 R25, R25, 0x10000, RZ ;  /* 0x0001000019198824 */ /* 0x002fca00078e00ff */
[----:B------:R-:W-:Y:S01]  /*06a0*/  @!P0 STS [UR4+0x170], R25 ;  /* 0x00017019ff008988 */ /* 0x000fe20008000804 */
[----:B------:R-:W-:-:S03]  /*06b0*/  NOP ;  /* 0x0000000000007918 */ /* 0x000fc60000000000 */
[----:B------:R-:W0:Y:S02]  /*06c0*/  LDS R24, [UR4+0x170] ;  /* 0x00017004ff187984 */ /* 0x000e240008000800 */
[----:B0-----:R-:W-:Y:S02]  /*06d0*/  IMAD.IADD R24, R24, 0x1, R27 ;  /* 0x0000000118187824 */ /* 0x001fe400078e021b */
[----:B------:R-:W-:Y:S02]  /*06e0*/  IMAD R27, R0, 0x20, R13 ;  /* 0x00000020001b7824 */ /* 0x000fe400078e020d */
[--C-:B------:R-:W-:Y:S01]  /*06f0*/  IMAD.IADD R21, R21, 0x1, R24.reuse ;  /* 0x0000000115157824 */ /* 0x100fe200078e0218 */
[-C--:B------:R-:W-:Y:S01]  /*0700*/  IADD3 R23, PT, PT, R23, R24.reuse, RZ ;  /* 0x0000001817177210 */ /* 0x080fe20007ffe0ff */
[--C-:B------:R-:W-:Y:S01]  /*0710*/  IMAD.IADD R20, R20, 0x1, R24.reuse ;  /* 0x0000000114147824 */ /* 0x100fe200078e0218 */
[-C--:B------:R-:W-:Y:S01]  /*0720*/  IADD3 R19, PT, PT, R19, R24.reuse, RZ ;  /* 0x0000001813137210 */ /* 0x080fe20007ffe0ff */
[--C-:B------:R-:W-:Y:S01]  /*0730*/  IMAD.IADD R16, R16, 0x1, R24.reuse ;  /* 0x0000000110107824 */ /* 0x100fe200078e0218 */
[----:B------:R-:W-:Y:S01]  /*0740*/  IADD3 R18, PT, PT, R18, R24, RZ ;  /* 0x0000001812127210 */ /* 0x000fe20007ffe0ff */
[--C-:B------:R-:W-:Y:S01]  /*0750*/  IMAD.IADD R17, R17, 0x1, R24.reuse ;  /* 0x0000000111117824 */ /* 0x100fe200078e0218 */
[----:B------:R-:W-:Y:S01]  /*0760*/  STS [R27], R24 ;  /* 0x000000181b007388 */ /* 0x000fe20000000800 */
[----:B------:R-:W-:-:S03]  /*0770*/  IMAD.IADD R22, R22, 0x1, R24 ;  /* 0x0000000116167824 */ /* 0x000fc600078e0218 */
[----:B------:R-:W-:Y:S04]  /*0780*/  STS [R27+0x4], R23 ;  /* 0x000004171b007388 */ /* 0x000fe80000000800 */
[----:B------:R-:W-:Y:S04]  /*0790*/  STS [R27+0x8], R21 ;  /* 0x000008151b007388 */ /* 0x000fe80000000800 */
[----:B------:R-:W-:Y:S04]  /*07a0*/  STS [R27+0xc], R20 ;  /* 0x00000c141b007388 */ /* 0x000fe80000000800 */
[----:B------:R-:W-:Y:S04]  /*07b0*/  STS [R27+0x10], R19 ;  /* 0x000010131b007388 */ /* 0x000fe80000000800 */
[----:B------:R0:W-:Y:S04]  /*07c0*/  STS [R27+0x14], R16 ;  /* 0x000014101b007388 */ /* 0x0001e80000000800 */
[----:B------:R-:W-:Y:S04]  /*07d0*/  STS [R27+0x18], R18 ;  /* 0x000018121b007388 */ /* 0x000fe80000000800 */
[----:B------:R1:W-:Y:S01]  /*07e0*/  STS [R27+0x1c], R17 ;  /* 0x00001c111b007388 */ /* 0x0003e20000000800 */
[----:B0-----:R-:W-:-:S03]  /*07f0*/  IMAD.MOV.U32 R16, RZ, RZ, R10 ;  /* 0x000000ffff107224 */ /* 0x001fc600078e000a */
[----:B------:R-:W-:Y:S01]  /*0800*/  STS [R27+0x20], R22 ;  /* 0x000020161b007388 */ /* 0x000fe20000000800 */
[----:B------:R-:W-:Y:S01]  /*0810*/  BAR.SYNC.DEFER_BLOCKING 0x0 ;  /* 0x0000000000007b1d */ /* 0x000fe20000010000 */
[----:B-1----:R-:W-:-:S05]  /*0820*/  IMAD.MOV.U32 R17, RZ, RZ, R11 ;  /* 0x000000ffff117224 */ /* 0x002fca00078e000b */
[----:B------:R-:W0:Y:S04]  /*0830*/  LDS.U16 R15, [R15] ;  /* 0x000000000f0f7984 */ /* 0x000e280000000400 */
[----:B------:R-:W1:Y:S01]  /*0840*/  LDS.U16 R25, [R4] ;  /* 0x0000000004197984 */ /* 0x000e620000000400 */
[----:B0-----:R-:W-:Y:S02]  /*0850*/  IADD3 R14, PT, PT, R14, R15, RZ ;  /* 0x0000000f0e0e7210 */ /* 0x001fe40007ffe0ff */
[----:B------:R-:W-:Y:S01]  /*0860*/  MOV R15, R9 ;  /* 0x00000009000f7202 */ /* 0x000fe20000000f00 */
[----:B-1----:R-:W-:Y:S01]  /*0870*/  IMAD.IADD R25, R12, 0x1, R25 ;  /* 0x000000010c197824 */ /* 0x002fe200078e0219 */
[----:B------:R-:W-:Y:S01]  /*0880*/  LEA R21, R14, UR4, 0x3 ;  /* 0x000000040e157c11 */ /* 0x000fe2000f8e18ff */
[----:B------:R-:W-:Y:S01]  /*0890*/  IMAD.MOV.U32 R14, RZ, RZ, R8 ;  /* 0x000000ffff0e7224 */ /* 0x000fe200078e0008 */
[----:B------:R-:W-:Y:S02]  /*08a0*/  BAR.SYNC.DEFER_BLOCKING 0x0 ;  /* 0x0000000000007b1d */ /* 0x000fe40000010000 */
[----:B------:R-:W-:-:S04]  /*08b0*/  LEA R25, R25, UR4, 0x3 ;  /* 0x0000000419197c11 */ /* 0x000fc8000f8e18ff */
[----:B------:R0:W-:Y:S04]  /*08c0*/  STS.64 [R21], R14 ;  /* 0x0000000e15007388 */ /* 0x0001e80000000a00 */
[----:B------:R0:W-:Y:S01]  /*08d0*/  STS.64 [R25], R16 ;  /* 0x0000001019007388 */ /* 0x0001e20000000a00 */
[----:B------:R-:W-:Y:S06]  /*08e0*/  BAR.SYNC.DEFER_BLOCKING 0x0 ;  /* 0x0000000000007b1d */ /* 0x000fec0000010000 */
[----:B------:R0:W1:Y:S02]  /*08f0*/  LDS.128 R8, [R3] ;  /* 0x0000000003087984 */ /* 0x0000640000000c00 */
[----:B------:R-:W-:Y:S06]  /*0900*/  @!P1 BAR.SYNC.DEFER_BLOCKING 0x0 ;  /* 0x0000000000009b1d */ /* 0x000fec0000010000 */
[----:B------:R-:W-:Y:S05]  /*0910*/  @!P1 BRA `(.L_x_1) ;  /* 0xfffffff800149947 */ /* 0x000fea000383ffff */
[----:B------:R-:W-:Y:S01]  /*0920*/  MOV R2, 0x148 ;  /* 0x0000014800027802 */ /* 0x000fe20000000f00 */
[----:B-1----:R1:W-:Y:S01]  /*0930*/  STL.64 [R1+0x8], R8 ;  /* 0x0000080801007387 */ /* 0x0023e20000100a00 */
[----:B------:R-:W2:Y:S03]  /*0940*/  LDCU.64 UR4, c[0x4][0x140] ;  /* 0x01002800ff0477ac */ /* 0x000ea60008000a00 */
[----:B------:R1:W-:Y:S01]  /*0950*/  STL.64 [R1+0x10], R10 ;  /* 0x0000100a01007387 */ /* 0x0003e20000100a00 */
[----:B0-----:R-:W0:Y:S03]  /*0960*/  LDC.64 R2, c[0x4][R2] ;  /* 0x0100000002027b82 */ /* 0x001e260000000a00 */
[----:B------:R1:W-:Y:S01]  /*0970*/  STL [R1], R0 ;  /* 0x0000000001007387 */ /* 0x0003e20000100800 */
[----:B--2---:R-:W-:Y:S01]  /*0980*/  IMAD.U32 R4, RZ, RZ, UR4 ;  /* 0x00000004ff047e24 */ /* 0x004fe2000f8e00ff */
[----:B------:R-:W-:-:S07]  /*0990*/  MOV R5, UR5 ;  /* 0x0000000500057c02 */ /* 0x000fce0008000f00 */
[----:B------:R-:W-:-:S07]  /*09a0*/  LEPC R20, `(.L_x_2) ;  /* 0x000000001014794e */ /* 0x000fce0000000000 */
[----:B01----:R-:W-:Y:S05]  /*09b0*/  CALL.ABS.NOINC R2 ;  /* 0x0000000002007343 */ /* 0x003fea0003c00000 */
.L_x_2:
[----:B------:R-:W-:Y:S05]  /*09c0*/  EXIT ;  /* 0x000000000000794d */ /* 0x000fea0003800000 */
.L_x_3:
        /* <DEDUP_REMOVED lines=11> */
.L_x_5:


//--------------------- .nv.global.init           --------------------------
	.section	.nv.global.init,"aw",@progbits
.nv.global.init:
	.type		$str,@object
	.size		$str,(.L_40 - $str)
$str:
        /*0000*/ 	.byte	0x54, 0x68, 0x72, 0x65, 0x61, 0x64, 0x20, 0x25, 0x64, 0x20, 0x68, 0x61, 0x73, 0x20, 0x6b, 0x65
        /*0010*/ 	.byte	0x79, 0x5b, 0x30, 0x5d, 0x3a, 0x20, 0x25, 0x6c, 0x64, 0x2c, 0x20, 0x6b, 0x65, 0x79, 0x5b, 0x31
        /*0020*/ 	.byte	0x5d, 0x3a, 0x20, 0x25, 0x6c, 0x64, 0x0a, 0x00
.L_40:


//--------------------- .nv.shared.reserved.0     --------------------------
	.section	.nv.shared.reserved.0,"aw",@nobits
	.weak		__nv_reservedSMEM_offset_0_alias
	.size		__nv_reservedSMEM_offset_0_alias, 0, 64
	.other		__nv_reservedSMEM_offset_0_alias,@"STO_CUDA_RESERVED_SHARED STV_DEFAULT"
__nv_reservedSMEM_offset_0_alias:
	.zero		0
	.zero		64


//--------------------- .nv.global                --------------------------
	.section	.nv.global,"aw",@nobits
.nv.global:
	.type		_ZN34_INTERNAL_ccd2916a_4_k_cu_e6c9fe256thrust24THRUST_300001_SM_1000_NS12placeholders2_5E,@object
	.size		_ZN34_INTERNAL_ccd2916a_4_k_cu_e6c9fe256thrust24THRUST_300001_SM_1000_NS12placeholders2_5E,(_ZN34_INTERNAL_ccd2916a_4_k_cu_e6c9fe254cuda3std3__45__cpo6cbeginE - _ZN34_INTERNAL_ccd2916a_4_k_cu_e6c9fe256thrust24THRUST_300001_SM_1000_NS12placeholders2_5E)
_ZN34_INTERNAL_ccd2916a_4_k_cu_e6c9fe256thrust24THRUST_300001_SM_1000_NS12placeholders2_5E:
	.zero		1
	.type		_ZN34_INTERNAL_ccd2916a_4_k_cu_e6c9fe254cuda3std3__45__cpo6cbeginE,@object
	.size		_ZN34_INTERNAL_ccd2916a_4_k_cu_e6c9fe254cuda3std3__45__cpo6cbeginE,(_ZN34_INTERNAL_ccd2916a_4_k_cu_e6c9fe254cuda3std6ranges3__45__cpo6cbeginE - _ZN34_INTERNAL_ccd2916a_4_k_cu_e6c9fe254cuda3std3__45__cpo6cbeginE)
_ZN34_INTERNAL_ccd2916a_4_k_cu_e6c9fe254cuda3std3__45__cpo6cbeginE:
	.zero		1
	.type		_ZN34_INTERNAL_ccd2916a_4_k_cu_e6c9fe254cuda3std6ranges3__45__cpo6cbeginE,@object
	.size		_ZN34_INTERNAL_ccd2916a_4_k_cu_e6c9fe254cuda3std6ranges3__45__cpo6cbeginE,(_ZN34_INTERNAL_ccd2916a_4_k_cu_e6c9fe254cuda3std3__48in_placeE - _ZN34_INTERNAL_ccd2916a_4_k_cu_e6c9fe254cuda3std6ranges3__45__cpo6cbeginE)
_ZN34_INTERNAL_ccd2916a_4_k_cu_e6c9fe254cuda3std6ranges3__45__cpo6cbeginE:
	.zero		1
	.type		_ZN34_INTERNAL_ccd2916a_4_k_cu_e6c9fe254cuda3std3__48in_placeE,@object
	.size		_ZN34_INTERNAL_ccd2916a_4_k_cu_e6c9fe254cuda3std3__48in_placeE,(_ZN34_INTERNAL_ccd2916a_4_k_cu_e6c9fe254cuda3std6ranges3__45__cpo4sizeE - _ZN34_INTERNAL_ccd2916a_4_k_cu_e6c9fe254cuda3std3__48in_placeE)
_ZN34_INTERNAL_ccd2916a_4_k_cu_e6c9fe254cuda3std3__48in_placeE:
	.zero		1
	.type		_ZN34_INTERNAL_ccd2916a_4_k_cu_e6c9fe254cuda3std6ranges3__45__cpo4sizeE,@object
	.size		_ZN34_INTERNAL_ccd2916a_4_k_cu_e6c9fe254cuda3std6ranges3__45__cpo4sizeE,(_ZN34_INTERNAL_ccd2916a_4_k_cu_e6c9fe256thrust24THRUST_300001_SM_1000_NS12placeholders2_9E - _ZN34_INTERNAL_ccd2916a_4_k_cu_e6c9fe254cuda3std6ranges3__45__cpo4sizeE)
_ZN34_INTERNAL_ccd2916a_4_k_cu_e6c9fe254cuda3std6ranges3__45__cpo4sizeE:
	.zero		1
	.type		_ZN34_INTERNAL_ccd2916a_4_k_cu_e6c9fe256thrust24THRUST_300001_SM_1000_NS12placeholders2_9E,@object
	.size		_ZN34_INTERNAL_ccd2916a_4_k_cu_e6c9fe256thrust24THRUST_300001_SM_1000_NS12placeholders2_9E,(_ZN34_INTERNAL_ccd2916a_4_k_cu_e6c9fe254cuda3std3__45__cpo7crbeginE - _ZN34_INTERNAL_ccd2916a_4_k_cu_e6c9fe256thrust24THRUST_300001_SM_1000_NS12placeholders2_9E)
_ZN34_INTERNAL_ccd2916a_4_k_cu_e6c9fe256thrust24THRUST_300001_SM_1000_NS12placeholders2_9E:
	.zero		1
	.type		_ZN34_INTERNAL_ccd2916a_4_k_cu_e6c9fe254cuda3std3__45__cpo7crbeginE,@object
	.size		_ZN34_INTERNAL_ccd2916a_4_k_cu_e6c9fe254cuda3std3__45__cpo7crbeginE,(_ZN34_INTERNAL_ccd2916a_4_k_cu_e6c9fe254cuda3std6ranges3__45__cpo4nextE - _ZN34_INTERNAL_ccd2916a_4_k_cu_e6c9fe254cuda3std3__45__cpo7crbeginE)
_ZN34_INTERNAL_ccd2916a_4_k_cu_e6c9fe254cuda3std3__45__cpo7crbeginE:
	.zero		1
	.type		_ZN34_INTERNAL_ccd2916a_4_k_cu_e6c9fe254cuda3std6ranges3__45__cpo4nextE,@object
	.size		_ZN34_INTERNAL_ccd2916a_4_k_cu_e6c9fe254cuda3std6ranges3__45__cpo4nextE,(_ZN34_INTERNAL_ccd2916a_4_k_cu_e6c9fe254cuda3std6ranges3__45__cpo4swapE - _ZN34_INTERNAL_ccd2916a_4_k_cu_e6c9fe254cuda3std6ranges3__45__cpo4nextE)
_ZN34_INTERNAL_ccd2916a_4_k_cu_e6c9fe254cuda3std6ranges3__45__cpo4nextE:
	.zero		1
	.type		_ZN34_INTERNAL_ccd2916a_4_k_cu_e6c9fe254cuda3std6ranges3__45__cpo4swapE,@object
	.size		_ZN34_INTERNAL_ccd2916a_4_k_cu_e6c9fe254cuda3std6ranges3__45__cpo4swapE,(_ZN34_INTERNAL_ccd2916a_4_k_cu_e6c9fe256thrust24THRUST_300001_SM_1000_NS12placeholders2_1E - _ZN34_INTERNAL_ccd2916a_4_k_cu_e6c9fe254cuda3std6ranges3__45__cpo4swapE)
_ZN34_INTERNAL_ccd2916a_4_k_cu_e6c9fe254cuda3std6ranges3__45__cpo4swapE:
	.zero		1
	.type		_ZN34_INTERNAL_ccd2916a_4_k_cu_e6c9fe256thrust24THRUST_300001_SM_1000_NS12placeholders2_1E,@object
	.size		_ZN34_INTERNAL_ccd2916a_4_k_cu_e6c9fe256thrust24THRUST_300001_SM_1000_NS12placeholders2_1E,(_ZN34_INTERNAL_ccd2916a_4_k_cu_e6c9fe256thrust24THRUST_300001_SM_1000_NS12placeholders2_3E - _ZN34_INTERNAL_ccd2916a_4_k_cu_e6c9fe256thrust24THRUST_300001_SM_1000_NS12placeholders2_1E)
_ZN34_INTERNAL_ccd2916a_4_k_cu_e6c9fe256thrust24THRUST_300001_SM_1000_NS12placeholders2_1E:
	.zero		1
	.type		_ZN34_INTERNAL_ccd2916a_4_k_cu_e6c9fe256thrust24THRUST_300001_SM_1000_NS12placeholders2_3E,@object
	.size		_ZN34_INTERNAL_ccd2916a_4_k_cu_e6c9fe256thrust24THRUST_300001_SM_1000_NS12placeholders2_3E,(_ZN34_INTERNAL_ccd2916a_4_k_cu_e6c9fe254cuda3std3__45__cpo5beginE - _ZN34_INTERNAL_ccd2916a_4_k_cu_e6c9fe256thrust24THRUST_300001_SM_1000_NS12placeholders2_3E)
_ZN34_INTERNAL_ccd2916a_4_k_cu_e6c9fe256thrust24THRUST_300001_SM_1000_NS12placeholders2_3E:
	.zero		1
	.type		_ZN34_INTERNAL_ccd2916a_4_k_cu_e6c9fe254cuda3std3__45__cpo5beginE,@object
	.size		_ZN34_INTERNAL_ccd2916a_4_k_cu_e6c9fe254cuda3std3__45__cpo5beginE,(_ZN34_INTERNAL_ccd2916a_4_k_cu_e6c9fe254cuda3std6ranges3__45__cpo5beginE - _ZN34_INTERNAL_ccd2916a_4_k_cu_e6c9fe254cuda3std3__45__cpo5beginE)
_ZN34_INTERNAL_ccd2916a_4_k_cu_e6c9fe254cuda3std3__45__cpo5beginE:
	.zero		1
	.type		_ZN34_INTERNAL_ccd2916a_4_k_cu_e6c9fe254cuda3std6ranges3__45__cpo5beginE,@object
	.size		_ZN34_INTERNAL_ccd2916a_4_k_cu_e6c9fe254cuda3std6ranges3__45__cpo5beginE,(_ZN34_INTERNAL_ccd2916a_4_k_cu_e6c9fe254cuda3std3__436_GLOBAL__N__ccd2916a_4_k_cu_e6c9fe256ignoreE - _ZN34_INTERNAL_ccd2916a_4_k_cu_e6c9fe254cuda3std6ranges3__45__cpo5beginE)
_ZN34_INTERNAL_ccd2916a_4_k_cu_e6c9fe254cuda3std6ranges3__45__cpo5beginE:
	.zero		1
	.type		_ZN34_INTERNAL_ccd2916a_4_k_cu_e6c9fe254cuda3std3__436_GLOBAL__N__ccd2916a_4_k_cu_e6c9fe256ignoreE,@object
	.size		_ZN34_INTERNAL_ccd2916a_4_k_cu_e6c9fe254cuda3std3__436_GLOBAL__N__ccd2916a_4_k_cu_e6c9fe256ignoreE,(_ZN34_INTERNAL_ccd2916a_4_k_cu_e6c9fe254cuda3std6ranges3__45__cpo4dataE - _ZN34_INTERNAL_ccd2916a_4_k_cu_e6c9fe254cuda3std3__436_GLOBAL__N__ccd2916a_4_k_cu_e6c9fe256ignoreE)
_ZN34_INTERNAL_ccd2916a_4_k_cu_e6c9fe254cuda3std3__436_GLOBAL__N__ccd2916a_4_k_cu_e6c9fe256ignoreE:
	.zero		1
	.type		_ZN34_INTERNAL_ccd2916a_4_k_cu_e6c9fe254cuda3std6ranges3__45__cpo4dataE,@object
	.size		_ZN34_INTERNAL_ccd2916a_4_k_cu_e6c9fe254cuda3std6ranges3__45__cpo4dataE,(_ZN34_INTERNAL_ccd2916a_4_k_cu_e6c9fe256thrust24THRUST_300001_SM_1000_NS12placeholders2_7E - _ZN34_INTERNAL_ccd2916a_4_k_cu_e6c9fe254cuda3std6ranges3__45__cpo4dataE)
_ZN34_INTERNAL_ccd2916a_4_k_cu_e6c9fe254cuda3std6ranges3__45__cpo4dataE:
	.zero		1
	.type		_ZN34_INTERNAL_ccd2916a_4_k_cu_e6c9fe256thrust24THRUST_300001_SM_1000_NS12placeholders2_7E,@object
	.size		_ZN34_INTERNAL_ccd2916a_4_k_cu_e6c9fe256thrust24THRUST_300001_SM_1000_NS12placeholders2_7E,(_ZN34_INTERNAL_ccd2916a_4_k_cu_e6c9fe254cuda3std3__45__cpo6rbeginE - _ZN34_INTERNAL_ccd2916a_4_k_cu_e6c9fe256thrust24THRUST_300001_SM_1000_NS12placeholders2_7E)
_ZN34_INTERNAL_ccd2916a_4_k_cu_e6c9fe256thrust24THRUST_300001_SM_1000_NS12placeholders2_7E:
	.zero		1
	.type		_ZN34_INTERNAL_ccd2916a_4_k_cu_e6c9fe254cuda3std3__45__cpo6rbeginE,@object
	.size		_ZN34_INTERNAL_ccd2916a_4_k_cu_e6c9fe254cuda3std3__45__cpo6rbeginE,(_ZN34_INTERNAL_ccd2916a_4_k_cu_e6c9fe254cuda3std6ranges3__45__cpo7advanceE - _ZN34_INTERNAL_ccd2916a_4_k_cu_e6c9fe254cuda3std3__45__cpo6rbeginE)
_ZN34_INTERNAL_ccd2916a_4_k_cu_e6c9fe254cuda3std3__45__cpo6rbeginE:
	.zero		1
	.type		_ZN34_INTERNAL_ccd2916a_4_k_cu_e6c9fe254cuda3std6ranges3__45__cpo7advanceE,@object
	.size		_ZN34_INTERNAL_ccd2916a_4_k_cu_e6c9fe254cuda3std6ranges3__45__cpo7advanceE,(_ZN34_INTERNAL_ccd2916a_4_k_cu_e6c9fe254cuda3std3__47nulloptE - _ZN34_INTERNAL_ccd2916a_4_k_cu_e6c9fe254cuda3std6ranges3__45__cpo7advanceE)
_ZN34_INTERNAL_ccd2916a_4_k_cu_e6c9fe254cuda3std6ranges3__45__cpo7advanceE:
	.zero		1
	.type		_ZN34_INTERNAL_ccd2916a_4_k_cu_e6c9fe254cuda3std3__47nulloptE,@object
	.size		_ZN34_INTERNAL_ccd2916a_4_k_cu_e6c9fe254cuda3std3__47nulloptE,(_ZN34_INTERNAL_ccd2916a_4_k_cu_e6c9fe254cuda3std6ranges3__45__cpo8distanceE - _ZN34_INTERNAL_ccd2916a_4_k_cu_e6c9fe254cuda3std3__47nulloptE)
_ZN34_INTERNAL_ccd2916a_4_k_cu_e6c9fe254cuda3std3__47nulloptE:
	.zero		1
	.type		_ZN34_INTERNAL_ccd2916a_4_k_cu_e6c9fe254cuda3std6ranges3__45__cpo8distanceE,@object
	.size		_ZN34_INTERNAL_ccd2916a_4_k_cu_e6c9fe254cuda3std6ranges3__45__cpo8distanceE,(_ZN34_INTERNAL_ccd2916a_4_k_cu_e6c9fe256thrust24THRUST_300001_SM_1000_NS12placeholders2_6E - _ZN34_INTERNAL_ccd2916a_4_k_cu_e6c9fe254cuda3std6ranges3__45__cpo8distanceE)
_ZN34_INTERNAL_ccd2916a_4_k_cu_e6c9fe254cuda3std6ranges3__45__cpo8distanceE:
	.zero		1
	.type		_ZN34_INTERNAL_ccd2916a_4_k_cu_e6c9fe256thrust24THRUST_300001_SM_1000_NS12placeholders2_6E,@object
	.size		_ZN34_INTERNAL_ccd2916a_4_k_cu_e6c9fe256thrust24THRUST_300001_SM_1000_NS12placeholders2_6E,(_ZN34_INTERNAL_ccd2916a_4_k_cu_e6c9fe254cuda3std3__45__cpo4cendE - _ZN34_INTERNAL_ccd2916a_4_k_cu_e6c9fe256thrust24THRUST_300001_SM_1000_NS12placeholders2_6E)
_ZN34_INTERNAL_ccd2916a_4_k_cu_e6c9fe256thrust24THRUST_300001_SM_1000_NS12placeholders2_6E:
	.zero		1
	.type		_ZN34_INTERNAL_ccd2916a_4_k_cu_e6c9fe254cuda3std3__45__cpo4cendE,@object
	.size		_ZN34_INTERNAL_ccd2916a_4_k_cu_e6c9fe254cuda3std3__45__cpo4cendE,(_ZN34_INTERNAL_ccd2916a_4_k_cu_e6c9fe254cuda3std6ranges3__45__cpo4cendE - _ZN34_INTERNAL_ccd2916a_4_k_cu_e6c9fe254cuda3std3__45__cpo4cendE)
_ZN34_INTERNAL_ccd2916a_4_k_cu_e6c9fe254cuda3std3__45__cpo4cendE:
	.zero		1
	.type		_ZN34_INTERNAL_ccd2916a_4_k_cu_e6c9fe254cuda3std6ranges3__45__cpo4cendE,@object
	.size		_ZN34_INTERNAL_ccd2916a_4_k_cu_e6c9fe254cuda3std6ranges3__45__cpo4cendE,(_ZN34_INTERNAL_ccd2916a_4_k_cu_e6c9fe254cuda3std3__420unreachable_sentinelE - _ZN34_INTERNAL_ccd2916a_4_k_cu_e6c9fe254cuda3std6ranges3__45__cpo4cendE)
_ZN34_INTERNAL_ccd2916a_4_k_cu_e6c9fe254cuda3std6ranges3__45__cpo4cendE:
	.zero		1
	.type		_ZN34_INTERNAL_ccd2916a_4_k_cu_e6c9fe254cuda3std3__420unreachable_sentinelE,@object
	.size		_ZN34_INTERNAL_ccd2916a_4_k_cu_e6c9fe254cuda3std3__420unreachable_sentinelE,(_ZN34_INTERNAL_ccd2916a_4_k_cu_e6c9fe254cuda3std6ranges3__45__cpo5ssizeE - _ZN34_INTERNAL_ccd2916a_4_k_cu_e6c9fe254cuda3std3__420unreachable_sentinelE)
_ZN34_INTERNAL_ccd2916a_4_k_cu_e6c9fe254cuda3std3__420unreachable_sentinelE:
	.zero		1
	.type		_ZN34_INTERNAL_ccd2916a_4_k_cu_e6c9fe254cuda3std6ranges3__45__cpo5ssizeE,@object
	.size		_ZN34_INTERNAL_ccd2916a_4_k_cu_e6c9fe254cuda3std6ranges3__45__cpo5ssizeE,(_ZN34_INTERNAL_ccd2916a_4_k_cu_e6c9fe256thrust24THRUST_300001_SM_1000_NS12placeholders3_10E - _ZN34_INTERNAL_ccd2916a_4_k_cu_e6c9fe254cuda3std6ranges3__45__cpo5ssizeE)
_ZN34_INTERNAL_ccd2916a_4_k_cu_e6c9fe254cuda3std6ranges3__45__cpo5ssizeE:
	.zero		1
	.type		_ZN34_INTERNAL_ccd2916a_4_k_cu_e6c9fe256thrust24THRUST_300001_SM_1000_NS12placeholders3_10E,@object
	.size		_ZN34_INTERNAL_ccd2916a_4_k_cu_e6c9fe256thrust24THRUST_300001_SM_1000_NS12placeholders3_10E,(_ZN34_INTERNAL_ccd2916a_4_k_cu_e6c9fe254cuda3std3__45__cpo5crendE - _ZN34_INTERNAL_ccd2916a_4_k_cu_e6c9fe256thrust24THRUST_300001_SM_1000_NS12placeholders3_10E)
_ZN34_INTERNAL_ccd2916a_4_k_cu_e6c9fe256thrust24THRUST_300001_SM_1000_NS12placeholders3_10E:
	.zero		1
	.type		_ZN34_INTERNAL_ccd2916a_4_k_cu_e6c9fe254cuda3std3__45__cpo5crendE,@object
	.size		_ZN34_INTERNAL_ccd2916a_4_k_cu_e6c9fe254cuda3std3__45__cpo5crendE,(_ZN34_INTERNAL_ccd2916a_4_k_cu_e6c9fe254cuda3std6ranges3__45__cpo4prevE - _ZN34_INTERNAL_ccd2916a_4_k_cu_e6c9fe254cuda3std3__45__cpo5crendE)
_ZN34_INTERNAL_ccd2916a_4_k_cu_e6c9fe254cuda3std3__45__cpo5crendE:
	.zero		1
	.type		_ZN34_INTERNAL_ccd2916a_4_k_cu_e6c9fe254cuda3std6ranges3__45__cpo4prevE,@object
	.size		_ZN34_INTERNAL_ccd2916a_4_k_cu_e6c9fe254cuda3std6ranges3__45__cpo4prevE,(_ZN34_INTERNAL_ccd2916a_4_k_cu_e6c9fe254cuda3std6ranges3__45__cpo9iter_moveE - _ZN34_INTERNAL_ccd2916a_4_k_cu_e6c9fe254cuda3std6ranges3__45__cpo4prevE)
_ZN34_INTERNAL_ccd2916a_4_k_cu_e6c9fe254cuda3std6ranges3__45__cpo4prevE:
	.zero		1
	.type		_ZN34_INTERNAL_ccd2916a_4_k_cu_e6c9fe254cuda3std6ranges3__45__cpo9iter_moveE,@object
	.size		_ZN34_INTERNAL_ccd2916a_4_k_cu_e6c9fe254cuda3std6ranges3__45__cpo9iter_moveE,(_ZN34_INTERNAL_ccd2916a_4_k_cu_e6c9fe256thrust24THRUST_300001_SM_1000_NS12placeholders2_2E - _ZN34_INTERNAL_ccd2916a_4_k_cu_e6c9fe254cuda3std6ranges3__45__cpo9iter_moveE)
_ZN34_INTERNAL_ccd2916a_4_k_cu_e6c9fe254cuda3std6ranges3__45__cpo9iter_moveE:
	.zero		1
	.type		_ZN34_INTERNAL_ccd2916a_4_k_cu_e6c9fe256thrust24THRUST_300001_SM_1000_NS12placeholders2_2E,@object
	.size		_ZN34_INTERNAL_ccd2916a_4_k_cu_e6c9fe256thrust24THRUST_300001_SM_1000_NS12placeholders2_2E,(_ZN34_INTERNAL_ccd2916a_4_k_cu_e6c9fe256thrust24THRUST_300001_SM_1000_NS12placeholders2_4E - _ZN34_INTERNAL_ccd2916a_4_k_cu_e6c9fe256thrust24THRUST_300001_SM_1000_NS12placeholders2_2E)
_ZN34_INTERNAL_ccd2916a_4_k_cu_e6c9fe256thrust24THRUST_300001_SM_1000_NS12placeholders2_2E:
	.zero		1
	.type		_ZN34_INTERNAL_ccd2916a_4_k_cu_e6c9fe256thrust24THRUST_300001_SM_1000_NS12placeholders2_4E,@object
	.size		_ZN34_INTERNAL_ccd2916a_4_k_cu_e6c9fe256thrust24THRUST_300001_SM_1000_NS12placeholders2_4E,(_ZN34_INTERNAL_ccd2916a_4_k_cu_e6c9fe254cuda3std3__45__cpo3endE - _ZN34_INTERNAL_ccd2916a_4_k_cu_e6c9fe256thrust24THRUST_300001_SM_1000_NS12placeholders2_4E)
_ZN34_INTERNAL_ccd2916a_4_k_cu_e6c9fe256thrust24THRUST_300001_SM_1000_NS12placeholders2_4E:
	.zero		1
	.type		_ZN34_INTERNAL_ccd2916a_4_k_cu_e6c9fe254cuda3std3__45__cpo3endE,@object
	.size		_ZN34_INTERNAL_ccd2916a_4_k_cu_e6c9fe254cuda3std3__45__cpo3endE,(_ZN34_INTERNAL_ccd2916a_4_k_cu_e6c9fe254cuda3std6ranges3__45__cpo3endE - _ZN34_INTERNAL_ccd2916a_4_k_cu_e6c9fe254cuda3std3__45__cpo3endE)
_ZN34_INTERNAL_ccd2916a_4_k_cu_e6c9fe254cuda3std3__45__cpo3endE:
	.zero		1
	.type		_ZN34_INTERNAL_ccd2916a_4_k_cu_e6c9fe254cuda3std6ranges3__45__cpo3endE,@object
	.size		_ZN34_INTERNAL_ccd2916a_4_k_cu_e6c9fe254cuda3std6ranges3__45__cpo3endE,(_ZN34_INTERNAL_ccd2916a_4_k_cu_e6c9fe254cuda3std3__419piecewise_constructE - _ZN34_INTERNAL_ccd2916a_4_k_cu_e6c9fe254cuda3std6ranges3__45__cpo3endE)
_ZN34_INTERNAL_ccd2916a_4_k_cu_e6c9fe254cuda3std6ranges3__45__cpo3endE:
	.zero		1
	.type		_ZN34_INTERNAL_ccd2916a_4_k_cu_e6c9fe254cuda3std3__419piecewise_constructE,@object
	.size		_ZN34_INTERNAL_ccd2916a_4_k_cu_e6c9fe254cuda3std3__419piecewise_constructE,(_ZN34_INTERNAL_ccd2916a_4_k_cu_e6c9fe254cuda3std6ranges3__45__cpo5cdataE - _ZN34_INTERNAL_ccd2916a_4_k_cu_e6c9fe254cuda3std3__419piecewise_constructE)
_ZN34_INTERNAL_ccd2916a_4_k_cu_e6c9fe254cuda3std3__419piecewise_constructE:
	.zero		1
	.type		_ZN34_INTERNAL_ccd2916a_4_k_cu_e6c9fe254cuda3std6ranges3__45__cpo5cdataE,@object
	.size		_ZN34_INTERNAL_ccd2916a_4_k_cu_e6c9fe254cuda3std6ranges3__45__cpo5cdataE,(_ZN34_INTERNAL_ccd2916a_4_k_cu_e6c9fe256thrust24THRUST_300001_SM_1000_NS12placeholders2_8E - _ZN34_INTERNAL_ccd2916a_4_k_cu_e6c9fe254cuda3std6ranges3__45__cpo5cdataE)
_ZN34_INTERNAL_ccd2916a_4_k_cu_e6c9fe254cuda3std6ranges3__45__cpo5cdataE:
	.zero		1
	.type		_ZN34_INTERNAL_ccd2916a_4_k_cu_e6c9fe256thrust24THRUST_300001_SM_1000_NS12placeholders2_8E,@object
	.size		_ZN34_INTERNAL_ccd2916a_4_k_cu_e6c9fe256thrust24THRUST_300001_SM_1000_NS12placeholders2_8E,(_ZN34_INTERNAL_ccd2916a_4_k_cu_e6c9fe254cuda3std3__45__cpo4rendE - _ZN34_INTERNAL_ccd2916a_4_k_cu_e6c9fe256thrust24THRUST_300001_SM_1000_NS12placeholders2_8E)
_ZN34_INTERNAL_ccd2916a_4_k_cu_e6c9fe256thrust24THRUST_300001_SM_1000_NS12placeholders2_8E:
	.zero		1
	.type		_ZN34_INTERNAL_ccd2916a_4_k_cu_e6c9fe254cuda3std3__45__cpo4rendE,@object
	.size		_ZN34_INTERNAL_ccd2916a_4_k_cu_e6c9fe254cuda3std3__45__cpo4rendE,(_ZN34_INTERNAL_ccd2916a_4_k_cu_e6c9fe254cuda3std6ranges3__45__cpo9iter_swapE - _ZN34_INTERNAL_ccd2916a_4_k_cu_e6c9fe254cuda3std3__45__cpo4rendE)
_ZN34_INTERNAL_ccd2916a_4_k_cu_e6c9fe254cuda3std3__45__cpo4rendE:
	.zero		1
	.type		_ZN34_INTERNAL_ccd2916a_4_k_cu_e6c9fe254cuda3std6ranges3__45__cpo9iter_swapE,@object
	.size		_ZN34_INTERNAL_ccd2916a_4_k_cu_e6c9fe254cuda3std6ranges3__45__cpo9iter_swapE,(_ZN34_INTERNAL_ccd2916a_4_k_cu_e6c9fe254cuda3std3__48unexpectE - _ZN34_INTERNAL_ccd2916a_4_k_cu_e6c9fe254cuda3std6ranges3__45__cpo9iter_swapE)
_ZN34_INTERNAL_ccd2916a_4_k_cu_e6c9fe254cuda3std6ranges3__45__cpo9iter_swapE:
	.zero		1
	.type		_ZN34_INTERNAL_ccd2916a_4_k_cu_e6c9fe254cuda3std3__48unexpectE,@object
	.size		_ZN34_INTERNAL_ccd2916a_4_k_cu_e6c9fe254cuda3std3__48unexpectE,(_ZN34_INTERNAL_ccd2916a_4_k_cu_e6c9fe256thrust24THRUST_300001_SM_1000_NS6system6detail10sequential3seqE - _ZN34_INTERNAL_ccd2916a_4_k_cu_e6c9fe254cuda3std3__48unexpectE)
_ZN34_INTERNAL_ccd2916a_4_k_cu_e6c9fe254cuda3std3__48unexpectE:
	.zero		1
	.type		_ZN34_INTERNAL_ccd2916a_4_k_cu_e6c9fe256thrust24THRUST_300001_SM_1000_NS6system6detail10sequential3seqE,@object
	.size		_ZN34_INTERNAL_ccd2916a_4_k_cu_e6c9fe256thrust24THRUST_300001_SM_1000_NS6system6detail10sequential3seqE,(.L_29 - _ZN34_INTERNAL_ccd2916a_4_k_cu_e6c9fe256thrust24THRUST_300001_SM_1000_NS6system6detail10sequential3seqE)
_ZN34_INTERNAL_ccd2916a_4_k_cu_e6c9fe256thrust24THRUST_300001_SM_1000_NS6system6detail10sequential3seqE:
	.zero		1
.L_29:


//--------------------- .nv.shared._Z11testKernel1v --------------------------
	.section	.nv.shared._Z11testKernel1v,"aw",@nobits
	.sectionflags	@""
	.align	16
.nv.shared._Z11testKernel1v:
	.zero		1536


//--------------------- .nv.constant0._ZN3cub18CUB_300001_SM_10006detail11EmptyKernelIvEEvv --------------------------
	.section	.nv.constant0._ZN3cub18CUB_300001_SM_10006detail11EmptyKernelIvEEvv,"a",@progbits
	.sectionflags	@""
	.align	4
.nv.constant0._ZN3cub18CUB_300001_SM_10006detail11EmptyKernelIvEEvv:
	.zero		896


//--------------------- .nv.constant0._Z11testKernel1v --------------------------
	.section	.nv.constant0._Z11testKernel1v,"a",@progbits
	.sectionflags	@""
	.align	4
.nv.constant0._Z11testKernel1v:
	.zero		896


//--------------------- SYMBOLS --------------------------

	.type		.nv.reservedSmem.offset0,@object
	.size		.nv.reservedSmem.offset0,0x4
	.type		.nv.reservedSmem.cap,@object
	.size		.nv.reservedSmem.cap,0x4
	.type		vprintf,@function
